	.headerflags	@"EF_CUDA_TEXMODE_UNIFIED EF_CUDA_64BIT_ADDRESS EF_CUDA_ACCELERATORS EF_CUDA_SM90 EF_CUDA_VIRTUAL_SM(EF_CUDA_SM90)"
	.elftype	@"ET_EXEC"


//--------------------- .nv.info                  --------------------------
	.section	.nv.info,"",@"SHT_CUDA_INFO"
	.align	4


	//----- nvinfo : EIATTR_REGCOUNT
	.align		4
        /*0000*/ 	.byte	0x04, 0x2f
        /*0002*/ 	.short	(.L_1 - .L_0)
	.align		4
.L_0:
        /*0004*/ 	.word	index@(triton_poi_fused_convolution_hardtanh_backward_8)
        /*0008*/ 	.word	0x0000000e


	//----- nvinfo : EIATTR_MIN_STACK_SIZE
	.align		4
.L_1:
        /*000c*/ 	.byte	0x04, 0x12
        /*000e*/ 	.short	(.L_3 - .L_2)
	.align		4
.L_2:
        /*0010*/ 	.word	index@(triton_poi_fused_convolution_hardtanh_backward_8)
        /*0014*/ 	.word	0x00000000


	//----- nvinfo : EIATTR_FRAME_SIZE
	.align		4
.L_3:
        /*0018*/ 	.byte	0x04, 0x11
        /*001a*/ 	.short	(.L_5 - .L_4)
	.align		4
.L_4:
        /*001c*/ 	.word	index@(triton_poi_fused_convolution_hardtanh_backward_8)
        /*0020*/ 	.word	0x00000000


	//----- nvinfo : EIATTR_MIN_STACK_SIZE
	.align		4
.L_5:
        /*0024*/ 	.byte	0x04, 0x12
        /*0026*/ 	.short	(.L_7 - .L_6)
	.align		4
.L_6:
        /*0028*/ 	.word	index@(triton_poi_fused_convolution_hardtanh_backward_8)
        /*002c*/ 	.word	0x00000000
.L_7:


//--------------------- .nv.info.triton_poi_fused_convolution_hardtanh_backward_8 --------------------------
	.section	.nv.info.triton_poi_fused_convolution_hardtanh_backward_8,"",@"SHT_CUDA_INFO"
	.sectionflags	@""
	.align	4


	//----- nvinfo : EIATTR_CUDA_API_VERSION
	.align		4
        /*0000*/ 	.byte	0x04, 0x37
        /*0002*/ 	.short	(.L_9 - .L_8)
.L_8:
        /*0004*/ 	.word	0x0000007c


	//----- nvinfo : EIATTR_KPARAM_INFO
	.align		4
.L_9:
        /*0008*/ 	.byte	0x04, 0x17
        /*000a*/ 	.short	(.L_11 - .L_10)
.L_10:
        /*000c*/ 	.word	0x00000000
        /*0010*/ 	.short	0x0003
        /*0012*/ 	.short	0x0018
        /*0014*/ 	.byte	0x00, 0xf0, 0x11, 0x00


	//----- nvinfo : EIATTR_KPARAM_INFO
	.align		4
.L_11:
        /*0018*/ 	.byte	0x04, 0x17
        /*001a*/ 	.short	(.L_13 - .L_12)
.L_12:
        /*001c*/ 	.word	0x00000000
        /*0020*/ 	.short	0x0002
        /*0022*/ 	.short	0x0010
        /*0024*/ 	.byte	0x00, 0xf4, 0x21, 0x00


	//----- nvinfo : EIATTR_KPARAM_INFO
	.align		4
.L_13:
        /*0028*/ 	.byte	0x04, 0x17
        /*002a*/ 	.short	(.L_15 - .L_14)
.L_14:
        /*002c*/ 	.word	0x00000000
        /*0030*/ 	.short	0x0001
        /*0032*/ 	.short	0x0008
        /*0034*/ 	.byte	0x00, 0xf4, 0x21, 0x00


	//----- nvinfo : EIATTR_KPARAM_INFO
	.align		4
.L_15:
        /*0038*/ 	.byte	0x04, 0x17
        /*003a*/ 	.short	(.L_17 - .L_16)
.L_16:
        /*003c*/ 	.word	0x00000000
        /*0040*/ 	.short	0x0000
        /*0042*/ 	.short	0x0000
        /*0044*/ 	.byte	0x00, 0xf4, 0x21, 0x00


	//----- nvinfo : EIATTR_SPARSE_MMA_MASK
	.align		4
.L_17:
        /*0048*/ 	.byte	0x03, 0x50
        /*004a*/ 	.short	0x0000


	//----- nvinfo : EIATTR_MAXREG_COUNT
	.align		4
        /*004c*/ 	.byte	0x03, 0x1b
        /*004e*/ 	.short	0x00ff


	//----- nvinfo : EIATTR_EXIT_INSTR_OFFSETS
	.align		4
        /*0050*/ 	.byte	0x04, 0x1c
        /*0052*/ 	.short	(.L_19 - .L_18)


	//   ....[0]....
.L_18:
        /*0054*/ 	.word	0x00000210


	//   ....[1]....
        /*0058*/ 	.word	0x00000230


	//----- nvinfo : EIATTR_REQNTID
	.align		4
.L_19:
        /*005c*/ 	.byte	0x04, 0x10
        /*005e*/ 	.short	(.L_21 - .L_20)
.L_20:
        /*0060*/ 	.word	0x00000100
        /*0064*/ 	.word	0x00000001
        /*0068*/ 	.word	0x00000001


	//----- nvinfo : EIATTR_CBANK_PARAM_SIZE
	.align		4
.L_21:
        /*006c*/ 	.byte	0x03, 0x19
        /*006e*/ 	.short	0x001c


	//----- nvinfo : EIATTR_PARAM_CBANK
	.align		4
        /*0070*/ 	.byte	0x04, 0x0a
        /*0072*/ 	.short	(.L_23 - .L_22)
	.align		4
.L_22:
        /*0074*/ 	.word	index@(.nv.constant0.triton_poi_fused_convolution_hardtanh_backward_8)
        /*0078*/ 	.short	0x0210
        /*007a*/ 	.short	0x001c


	//----- nvinfo : EIATTR_SW_WAR
	.align		4
.L_23:
        /*007c*/ 	.byte	0x04, 0x36
        /*007e*/ 	.short	(.L_25 - .L_24)
.L_24:
        /*0080*/ 	.word	0x00000008
.L_25:


//--------------------- .nv.callgraph             --------------------------
	.section	.nv.callgraph,"",@"SHT_CUDA_CALLGRAPH"
	.align	4
	.sectionentsize	8
	.align		4
        /*0000*/ 	.word	0x00000000
	.align		4
        /*0004*/ 	.word	0xffffffff
	.align		4
        /*0008*/ 	.word	0x00000000
	.align		4
        /*000c*/ 	.word	0xfffffffe
	.align		4
        /*0010*/ 	.word	0x00000000
	.align		4
        /*0014*/ 	.word	0xfffffffd
	.align		4
        /*0018*/ 	.word	0x00000000
	.align		4
        /*001c*/ 	.word	0xfffffffc


//--------------------- .text.triton_poi_fused_convolution_hardtanh_backward_8 --------------------------
	.section	.text.triton_poi_fused_convolution_hardtanh_backward_8,"ax",@progbits
	.align	128
        .global         triton_poi_fused_convolution_hardtanh_backward_8
        .type           triton_poi_fused_convolution_hardtanh_backward_8,@function
        .size           triton_poi_fused_convolution_hardtanh_backward_8,(.L_x_1 - triton_poi_fused_convolution_hardtanh_backward_8)
        .other          triton_poi_fused_convolution_hardtanh_backward_8,@"STO_CUDA_ENTRY STV_DEFAULT"
triton_poi_fused_convolution_hardtanh_backward_8:
.text.triton_poi_fused_convolution_hardtanh_backward_8:
[----:B------:R-:W0:Y:S02]  /*0000*/  LDC R1, c[0x0][0x28] ;  /* 0x00000a00ff017b82 */ /* 0x000e240000000800 */
[----:B------:R-:W1:Y:S01]  /*0010*/  S2R R0, SR_TID.X ;  /* 0x0000000000007919 */ /* 0x000e620000002100 */
[----:B------:R-:W2:Y:S01]  /*0020*/  LDC.64 R4, c[0x0][0x218] ;  /* 0x00008600ff047b82 */ /* 0x000ea20000000a00 */
[----:B------:R-:W-:Y:S01]  /*0030*/  CS2R R10, SRZ ;  /* 0x00000000000a7805 */ /* 0x000fe2000001ff00 */
[----:B------:R-:W-:Y:S01]  /*0040*/  ULDC.64 UR4, c[0x0][0x208] ;  /* 0x0000820000047ab9 */ /* 0x000fe20000000a00 */
[----:B------:R-:W3:Y:S01]  /*0050*/  S2R R7, SR_CTAID.X ;  /* 0x0000000000077919 */ /* 0x000ee20000002500 */
[----:B------:R-:W-:-:S04]  /*0060*/  ULDC.64 UR6, c[0x0][0x220] ;  /* 0x0000880000067ab9 */ /* 0x000fc80000000a00 */
[----:B------:R-:W4:Y:S01]  /*0070*/  LDC.64 R2, c[0x0][0x210] ;  /* 0x00008400ff027b82 */ /* 0x000f220000000a00 */
[----:B-1----:R-:W-:Y:S01]  /*0080*/  IMAD.SHL.U32 R0, R0, 0x2, RZ ;  /* 0x0000000200007824 */ /* 0x002fe200078e00ff */
[----:B---3--:R-:W-:-:S04]  /*0090*/  SHF.R.S32.HI R6, RZ, 0x16, R7 ;  /* 0x00000016ff067819 */ /* 0x008fc80000011407 */
[----:B------:R-:W-:-:S05]  /*00a0*/  LOP3.LUT R0, R0, 0x1fe, RZ, 0xc0, !PT ;  /* 0x000001fe00007812 */ /* 0x000fca00078ec0ff */
[----:B------:R-:W-:Y:S01]  /*00b0*/  IMAD R7, R7, 0x200, R0 ;  /* 0x0000020007077824 */ /* 0x000fe200078e0200 */
[----:B------:R-:W-:-:S03]  /*00c0*/  SGXT R0, R6, 0x1 ;  /* 0x000000010600781a */ /* 0x000fc60000000200 */
[C---:B----4-:R-:W-:Y:S01]  /*00d0*/  IMAD.WIDE R2, R7.reuse, 0x4, R2 ;  /* 0x0000000407027825 */ /* 0x050fe200078e0202 */
[----:B------:R-:W-:Y:S02]  /*00e0*/  LEA.HI R0, R0, R7, RZ, 0x4 ;  /* 0x0000000700007211 */ /* 0x000fe400078f20ff */
[----:B------:R-:W-:Y:S02]  /*00f0*/  ISETP.GE.AND P2, PT, R7, 0x3e040, PT ;  /* 0x0003e0400700780c */ /* 0x000fe40003f46270 */
[----:B------:R-:W-:-:S05]  /*0100*/  LOP3.LUT R0, R0, 0xfffffff0, RZ, 0xc0, !PT ;  /* 0xfffffff000007812 */ /* 0x000fca00078ec0ff */
[----:B------:R-:W-:-:S04]  /*0110*/  IMAD.IADD R9, R7, 0x1, -R0 ;  /* 0x0000000107097824 */ /* 0x000fc800078e0a00 */
[----:B--2---:R-:W-:Y:S01]  /*0120*/  IMAD.WIDE R4, R9, 0x4, R4 ;  /* 0x0000000409047825 */ /* 0x004fe200078e0204 */
[----:B------:R-:W-:-:S04]  /*0130*/  CS2R R8, SRZ ;  /* 0x0000000000087805 */ /* 0x000fc8000001ff00 */
[----:B------:R-:W2:Y:S04]  /*0140*/  @!P2 LDG.E.EL.64 R10, desc[UR4][R4.64] ;  /* 0x00000004040aa981 */ /* 0x000ea8000c2e1b00 */
[----:B------:R-:W2:Y:S01]  /*0150*/  @!P2 LDG.E.64 R8, desc[UR4][R2.64] ;  /* 0x000000040208a981 */ /* 0x000ea2000c1e1b00 */
[----:B------:R-:W-:-:S04]  /*0160*/  IADD3 R6, P3, R7, UR6, RZ ;  /* 0x0000000607067c10 */ /* 0x000fc8000ff7e0ff */
[----:B------:R-:W-:Y:S01]  /*0170*/  LEA.HI.X.SX32 R7, R7, UR7, 0x1, P3 ;  /* 0x0000000707077c11 */ /* 0x000fe200098f0eff */
[----:B--2---:R-:W-:Y:S01]  /*0180*/  FADD R8, R10, R8 ;  /* 0x000000080a087221 */ /* 0x004fe20000000000 */
[----:B------:R-:W-:-:S04]  /*0190*/  FADD R9, R11, R9 ;  /* 0x000000090b097221 */ /* 0x000fc80000000000 */
[C---:B------:R-:W-:Y:S02]  /*01a0*/  FSETP.GE.AND P0, PT, R8.reuse, 6, PT ;  /* 0x40c000000800780b */ /* 0x040fe40003f06000 */
[C---:B------:R-:W-:Y:S02]  /*01b0*/  FSETP.GE.AND P1, PT, R9.reuse, 6, PT ;  /* 0x40c000000900780b */ /* 0x040fe40003f26000 */
[----:B------:R-:W-:Y:S02]  /*01c0*/  FSETP.LE.OR P0, PT, R8, RZ, P0 ;  /* 0x000000ff0800720b */ /* 0x000fe40000703400 */
[----:B------:R-:W-:Y:S02]  /*01d0*/  FSETP.LE.OR P1, PT, R9, RZ, P1 ;  /* 0x000000ff0900720b */ /* 0x000fe40000f23400 */
[----:B------:R-:W-:Y:S02]  /*01e0*/  SEL R0, RZ, 0x1, !P0 ;  /* 0x00000001ff007807 */ /* 0x000fe40004000000 */
[----:B------:R-:W-:-:S05]  /*01f0*/  SEL R3, RZ, 0x100, !P1 ;  /* 0x00000100ff037807 */ /* 0x000fca0004800000 */
[----:B------:R-:W-:Y:S01]  /*0200*/  IMAD.IADD R3, R0, 0x1, R3 ;  /* 0x0000000100037824 */ /* 0x000fe200078e0203 */
[----:B------:R-:W-:Y:S06]  /*0210*/  @P2 EXIT ;  /* 0x000000000000294d */ /* 0x000fec0003800000 */
[----:B------:R-:W-:Y:S01]  /*0220*/  STG.E.U16 desc[UR4][R6.64], R3 ;  /* 0x0000000306007986 */ /* 0x000fe2000c101504 */
[----:B------:R-:W-:Y:S05]  /*0230*/  EXIT ;  /* 0x000000000000794d */ /* 0x000fea0003800000 */
.L_x_0:
[----:B------:R-:W-:-:S00]  /*0240*/  BRA `(.L_x_0) ;  /* 0xfffffffc00fc7947 */ /* 0x000fc0000383ffff */
[----:B------:R-:W-:-:S00]  /*0250*/  NOP ;  /* 0x0000000000007918 */ /* 0x000fc00000000000 */
        /* <DEDUP_REMOVED lines=10> */
.L_x_1:


//--------------------- .nv.constant0.triton_poi_fused_convolution_hardtanh_backward_8 --------------------------
	.section	.nv.constant0.triton_poi_fused_convolution_hardtanh_backward_8,"a",@progbits
	.sectionflags	@""
	.align	4
.nv.constant0.triton_poi_fused_convolution_hardtanh_backward_8:
	.zero		556
